//
// Generated by NVIDIA NVVM Compiler
//
// Compiler Build ID: CL-36424714
// Cuda compilation tools, release 13.0, V13.0.88
// Based on NVVM 20.0.0
//

.version 9.0
.target sm_100
.address_size 64

	// .globl	_Z11test_kernelPiS_
// _ZZ11test_kernelPiS_E11shared_Data has been demoted

.visible .entry _Z11test_kernelPiS_(
	.param .u64 .ptr .align 1 _Z11test_kernelPiS__param_0,
	.param .u64 .ptr .align 1 _Z11test_kernelPiS__param_1
)
{
	.reg .pred 	%p<10>;
	.reg .b32 	%r<34>;
	.reg .b64 	%rd<9>;
	// demoted variable
	.shared .align 4 .b8 _ZZ11test_kernelPiS_E11shared_Data[16384];
	ld.param.u64 	%rd2, [_Z11test_kernelPiS__param_0];
	ld.param.u64 	%rd1, [_Z11test_kernelPiS__param_1];
	cvta.to.global.u64 	%rd3, %rd2;
	mov.u32 	%r4, %ntid.x;
	mov.u32 	%r5, %ctaid.x;
	mov.u32 	%r1, %tid.x;
	mad.lo.s32 	%r2, %r4, %r5, %r1;
	mul.wide.s32 	%rd4, %r2, 4;
	add.s64 	%rd5, %rd3, %rd4;
	ld.global.u32 	%r6, [%rd5];
	shl.b32 	%r7, %r1, 2;
	mov.u32 	%r8, _ZZ11test_kernelPiS_E11shared_Data;
	add.s32 	%r3, %r8, %r7;
	st.shared.u32 	[%r3], %r6;
	bar.sync 	0;
	setp.gt.u32 	%p1, %r1, 127;
	@%p1 bra 	$L__BB0_2;
	ld.shared.u32 	%r9, [%r3];
	ld.shared.u32 	%r10, [%r3+512];
	add.s32 	%r11, %r10, %r9;
	st.shared.u32 	[%r3], %r11;
$L__BB0_2:
	bar.sync 	0;
	setp.gt.u32 	%p2, %r1, 63;
	@%p2 bra 	$L__BB0_4;
	ld.shared.u32 	%r12, [%r3];
	ld.shared.u32 	%r13, [%r3+256];
	add.s32 	%r14, %r13, %r12;
	st.shared.u32 	[%r3], %r14;
$L__BB0_4:
	bar.sync 	0;
	setp.gt.u32 	%p3, %r1, 31;
	@%p3 bra 	$L__BB0_6;
	ld.shared.u32 	%r15, [%r3];
	ld.shared.u32 	%r16, [%r3+128];
	add.s32 	%r17, %r16, %r15;
	st.shared.u32 	[%r3], %r17;
$L__BB0_6:
	bar.sync 	0;
	setp.gt.u32 	%p4, %r1, 15;
	@%p4 bra 	$L__BB0_8;
	ld.shared.u32 	%r18, [%r3];
	ld.shared.u32 	%r19, [%r3+64];
	add.s32 	%r20, %r19, %r18;
	st.shared.u32 	[%r3], %r20;
$L__BB0_8:
	bar.sync 	0;
	setp.gt.u32 	%p5, %r1, 7;
	@%p5 bra 	$L__BB0_10;
	ld.shared.u32 	%r21, [%r3];
	ld.shared.u32 	%r22, [%r3+32];
	add.s32 	%r23, %r22, %r21;
	st.shared.u32 	[%r3], %r23;
$L__BB0_10:
	bar.sync 	0;
	setp.gt.u32 	%p6, %r1, 3;
	@%p6 bra 	$L__BB0_12;
	ld.shared.u32 	%r24, [%r3];
	ld.shared.u32 	%r25, [%r3+16];
	add.s32 	%r26, %r25, %r24;
	st.shared.u32 	[%r3], %r26;
$L__BB0_12:
	bar.sync 	0;
	setp.gt.u32 	%p7, %r1, 1;
	@%p7 bra 	$L__BB0_14;
	ld.shared.u32 	%r27, [%r3];
	ld.shared.u32 	%r28, [%r3+8];
	add.s32 	%r29, %r28, %r27;
	st.shared.u32 	[%r3], %r29;
$L__BB0_14:
	bar.sync 	0;
	setp.ne.s32 	%p8, %r1, 0;
	@%p8 bra 	$L__BB0_16;
	ld.shared.u32 	%r30, [%r3];
	ld.shared.u32 	%r31, [_ZZ11test_kernelPiS_E11shared_Data+4];
	add.s32 	%r32, %r31, %r30;
	st.shared.u32 	[%r3], %r32;
$L__BB0_16:
	setp.ne.s32 	%p9, %r1, 0;
	bar.sync 	0;
	@%p9 bra 	$L__BB0_18;
	ld.shared.u32 	%r33, [_ZZ11test_kernelPiS_E11shared_Data];
	cvta.to.global.u64 	%rd6, %rd1;
	add.s64 	%rd8, %rd6, %rd4;
	st.global.u32 	[%rd8], %r33;
$L__BB0_18:
	ret;

}


// ===== COMPILED SASS (sm_100) =====

	.target	sm_100

	.elftype	@"ET_EXEC"


//--------------------- .note.nv.tkinfo           --------------------------
	.section	.note.nv.tkinfo,"",@"SHT_NOTE"
	.sectionflags	@"SHF_NOTE_NV_TKINFO"
	.tkinfo
        /*0018*/ 	.word	0x00000002
        /*0030*/ 	.string	""
        /*0030*/ 	.string	"ptxas"
        /*0030*/ 	.string	"Cuda compilation tools, release 13.0, V13.0.88"
        /*0030*/ 	.string	"Build cuda_13.0.r13.0/compiler.36424714_0"
        /*0030*/ 	.string	"-arch sm_100 -m 64 "



//--------------------- .note.nv.cuinfo           --------------------------
	.section	.note.nv.cuinfo,"",@"SHT_NOTE"
	.sectionflags	@"SHF_NOTE_NV_CUINFO"
        /*0018*/ 	.short	0x0002
        /*001a*/ 	.short	0x0064
        /*001c*/ 	.short	0x0082
	.zero		2


//--------------------- .nv.info                  --------------------------
	.section	.nv.info,"",@"SHT_CUDA_INFO"
	.align	4


	//----- nvinfo : EIATTR_REGCOUNT
	.align		4
        /*0000*/ 	.byte	0x04, 0x2f
        /*0002*/ 	.short	(.L_1 - .L_0)
	.align		4
.L_0:
        /*0004*/ 	.word	index@(_Z11test_kernelPiS_)
        /*0008*/ 	.word	0x0000000c


	//----- nvinfo : EIATTR_FRAME_SIZE
	.align		4
.L_1:
        /*000c*/ 	.byte	0x04, 0x11
        /*000e*/ 	.short	(.L_3 - .L_2)
	.align		4
.L_2:
        /*0010*/ 	.word	index@(_Z11test_kernelPiS_)
        /*0014*/ 	.word	0x00000000


	//----- nvinfo : EIATTR_MIN_STACK_SIZE
	.align		4
.L_3:
        /*0018*/ 	.byte	0x04, 0x12
        /*001a*/ 	.short	(.L_5 - .L_4)
	.align		4
.L_4:
        /*001c*/ 	.word	index@(_Z11test_kernelPiS_)
        /*0020*/ 	.word	0x00000000
.L_5:


//--------------------- .nv.compat                --------------------------
	.section	.nv.compat,"",@"SHT_CUDA_COMPAT_INFO"
	.align	4
        /*0000*/ 	.byte	0x02, 0x09, 0x00, 0x00, 0x02, 0x02, 0x01, 0x00, 0x02, 0x05, 0x05, 0x00, 0x03, 0x07, 0x01, 0x01
        /*0010*/ 	.byte	0x02, 0x03, 0x00, 0x00, 0x02, 0x06, 0x01, 0x00, 0x04, 0x0b, 0x08, 0x00, 0x09, 0x00, 0x00, 0x00
        /*0020*/ 	.byte	0x00, 0x00, 0x00, 0x00


//--------------------- .nv.info._Z11test_kernelPiS_ --------------------------
	.section	.nv.info._Z11test_kernelPiS_,"",@"SHT_CUDA_INFO"
	.sectionflags	@""
	.align	4


	//----- nvinfo : EIATTR_CUDA_API_VERSION
	.align		4
        /*0000*/ 	.byte	0x04, 0x37
        /*0002*/ 	.short	(.L_7 - .L_6)
.L_6:
        /*0004*/ 	.word	0x00000082


	//----- nvinfo : EIATTR_KPARAM_INFO
	.align		4
.L_7:
        /*0008*/ 	.byte	0x04, 0x17
        /*000a*/ 	.short	(.L_9 - .L_8)
.L_8:
        /*000c*/ 	.word	0x00000000
        /*0010*/ 	.short	0x0001
        /*0012*/ 	.short	0x0008
        /*0014*/ 	.byte	0x00, 0xf5, 0x21, 0x00


	//----- nvinfo : EIATTR_KPARAM_INFO
	.align		4
.L_9:
        /*0018*/ 	.byte	0x04, 0x17
        /*001a*/ 	.short	(.L_11 - .L_10)
.L_10:
        /*001c*/ 	.word	0x00000000
        /*0020*/ 	.short	0x0000
        /*0022*/ 	.short	0x0000
        /*0024*/ 	.byte	0x00, 0xf5, 0x21, 0x00


	//----- nvinfo : EIATTR_SPARSE_MMA_MASK
	.align		4
.L_11:
        /*0028*/ 	.byte	0x03, 0x50
        /*002a*/ 	.short	0x0000


	//----- nvinfo : EIATTR_MAXREG_COUNT
	.align		4
        /*002c*/ 	.byte	0x03, 0x1b
        /*002e*/ 	.short	0x00ff


	//----- nvinfo : EIATTR_NUM_BARRIERS
	.align		4
        /*0030*/ 	.byte	0x02, 0x4c
        /*0032*/ 	.byte	0x01
	.zero		1


	//----- nvinfo : EIATTR_MERCURY_ISA_VERSION
	.align		4
        /*0034*/ 	.byte	0x03, 0x5f
        /*0036*/ 	.short	0x0101


	//----- nvinfo : EIATTR_VRC_CTA_INIT_COUNT
	.align		4
        /*0038*/ 	.byte	0x02, 0x4a
	.zero		1
	.zero		1


	//----- nvinfo : EIATTR_EXIT_INSTR_OFFSETS
	.align		4
        /*003c*/ 	.byte	0x04, 0x1c
        /*003e*/ 	.short	(.L_13 - .L_12)


	//   ....[0]....
.L_12:
        /*0040*/ 	.word	0x000003f0


	//   ....[1]....
        /*0044*/ 	.word	0x00000440


	//----- nvinfo : EIATTR_CBANK_PARAM_SIZE
	.align		4
.L_13:
        /*0048*/ 	.byte	0x03, 0x19
        /*004a*/ 	.short	0x0010


	//----- nvinfo : EIATTR_PARAM_CBANK
	.align		4
        /*004c*/ 	.byte	0x04, 0x0a
        /*004e*/ 	.short	(.L_15 - .L_14)
	.align		4
.L_14:
        /*0050*/ 	.word	index@(.nv.constant0._Z11test_kernelPiS_)
        /*0054*/ 	.short	0x0380
        /*0056*/ 	.short	0x0010


	//----- nvinfo : EIATTR_SW_WAR
	.align		4
.L_15:
        /*0058*/ 	.byte	0x04, 0x36
        /*005a*/ 	.short	(.L_17 - .L_16)
.L_16:
        /*005c*/ 	.word	0x00000008
.L_17:


//--------------------- .nv.callgraph             --------------------------
	.section	.nv.callgraph,"",@"SHT_CUDA_CALLGRAPH"
	.align	4
	.sectionentsize	8
	.align		4
        /*0000*/ 	.word	0x00000000
	.align		4
        /*0004*/ 	.word	0xffffffff
	.align		4
        /*0008*/ 	.word	0x00000000
	.align		4
        /*000c*/ 	.word	0xfffffffe
	.align		4
        /*0010*/ 	.word	0x00000000
	.align		4
        /*0014*/ 	.word	0xfffffffd
	.align		4
        /*0018*/ 	.word	0x00000000
	.align		4
        /*001c*/ 	.word	0xfffffffc


//--------------------- .text._Z11test_kernelPiS_ --------------------------
	.section	.text._Z11test_kernelPiS_,"ax",@progbits
	.align	128
        .global         _Z11test_kernelPiS_
        .type           _Z11test_kernelPiS_,@function
        .size           _Z11test_kernelPiS_,(.L_x_1 - _Z11test_kernelPiS_)
        .other          _Z11test_kernelPiS_,@"STO_CUDA_ENTRY STV_DEFAULT"
_Z11test_kernelPiS_:
.text._Z11test_kernelPiS_:
[----:B------:R-:W-:Y:S01]  /*0000*/  LDC R1, c[0x0][0x37c] ;  /* 0x0000df00ff017b82 */ /* 0x000fe20000000800 */
[----:B------:R-:W0:Y:S07]  /*0010*/  S2R R0, SR_CTAID.X ;  /* 0x0000000000007919 */ /* 0x000e2e0000002500 */
[----:B------:R-:W1:Y:S01]  /*0020*/  LDC.64 R2, c[0x0][0x380] ;  /* 0x0000e000ff027b82 */ /* 0x000e620000000a00 */
[----:B------:R-:W0:Y:S01]  /*0030*/  LDCU UR4, c[0x0][0x360] ;  /* 0x00006c00ff0477ac */ /* 0x000e220008000800 */
[----:B------:R-:W0:Y:S01]  /*0040*/  S2R R9, SR_TID.X ;  /* 0x0000000000097919 */ /* 0x000e220000002100 */
[----:B------:R-:W2:Y:S01]  /*0050*/  LDCU.64 UR6, c[0x0][0x358] ;  /* 0x00006b00ff0677ac */ /* 0x000ea20008000a00 */
[----:B0-----:R-:W-:-:S04]  /*0060*/  IMAD R0, R0, UR4, R9 ;  /* 0x0000000400007c24 */ /* 0x001fc8000f8e0209 */
[----:B-1----:R-:W-:-:S06]  /*0070*/  IMAD.WIDE R2, R0, 0x4, R2 ;  /* 0x0000000400027825 */ /* 0x002fcc00078e0202 */
[----:B--2---:R-:W2:Y:S01]  /*0080*/  LDG.E R2, desc[UR6][R2.64] ;  /* 0x0000000602027981 */ /* 0x004ea2000c1e1900 */
[----:B------:R-:W0:Y:S01]  /*0090*/  S2UR UR5, SR_CgaCtaId ;  /* 0x00000000000579c3 */ /* 0x000e220000008800 */
[----:B------:R-:W-:Y:S01]  /*00a0*/  UMOV UR4, 0x400 ;  /* 0x0000040000047882 */ /* 0x000fe20000000000 */
[C---:B------:R-:W-:Y:S02]  /*00b0*/  ISETP.GT.U32.AND P1, PT, R9.reuse, 0x7f, PT ;  /* 0x0000007f0900780c */ /* 0x040fe40003f24070 */
[----:B------:R-:W-:Y:S01]  /*00c0*/  ISETP.GT.U32.AND P0, PT, R9, 0x3f, PT ;  /* 0x0000003f0900780c */ /* 0x000fe20003f04070 */
[----:B0-----:R-:W-:-:S06]  /*00d0*/  ULEA UR4, UR5, UR4, 0x18 ;  /* 0x0000000405047291 */ /* 0x001fcc000f8ec0ff */
[----:B------:R-:W-:-:S05]  /*00e0*/  LEA R5, R9, UR4, 0x2 ;  /* 0x0000000409057c11 */ /* 0x000fca000f8e10ff */
[----:B--2---:R-:W-:Y:S01]  /*00f0*/  STS [R5], R2 ;  /* 0x0000000205007388 */ /* 0x004fe20000000800 */
[----:B------:R-:W-:Y:S06]  /*0100*/  BAR.SYNC.DEFER_BLOCKING 0x0 ;  /* 0x0000000000007b1d */ /* 0x000fec0000010000 */
[----:B------:R-:W-:Y:S04]  /*0110*/  @!P1 LDS R4, [R5] ;  /* 0x0000000005049984 */ /* 0x000fe80000000800 */
[----:B------:R-:W0:Y:S02]  /*0120*/  @!P1 LDS R7, [R5+0x200] ;  /* 0x0002000005079984 */ /* 0x000e240000000800 */
[----:B0-----:R-:W-:-:S05]  /*0130*/  @!P1 IMAD.IADD R4, R4, 0x1, R7 ;  /* 0x0000000104049824 */ /* 0x001fca00078e0207 */
[----:B------:R-:W-:Y:S01]  /*0140*/  @!P1 STS [R5], R4 ;  /* 0x0000000405009388 */ /* 0x000fe20000000800 */
[----:B------:R-:W-:Y:S01]  /*0150*/  BAR.SYNC.DEFER_BLOCKING 0x0 ;  /* 0x0000000000007b1d */ /* 0x000fe20000010000 */
[----:B------:R-:W-:-:S05]  /*0160*/  ISETP.GT.U32.AND P1, PT, R9, 0x1f, PT ;  /* 0x0000001f0900780c */ /* 0x000fca0003f24070 */
        /* <DEDUP_REMOVED lines=20> */
[----:B0-----:R-:W-:-:S05]  /*02b0*/  @!P1 IADD3 R6, PT, PT, R3, R6, RZ ;  /* 0x0000000603069210 */ /* 0x001fca0007ffe0ff */
        /* <DEDUP_REMOVED lines=8> */
[----:B------:R-:W-:-:S05]  /*0340*/  ISETP.NE.AND P0, PT, R9, RZ, PT ;  /* 0x000000ff0900720c */ /* 0x000fca0003f05270 */
[----:B------:R-:W-:Y:S04]  /*0350*/  @!P1 LDS R3, [R5] ;  /* 0x0000000005039984 */ /* 0x000fe80000000800 */
[----:B------:R-:W0:Y:S02]  /*0360*/  @!P1 LDS R4, [R5+0x8] ;  /* 0x0000080005049984 */ /* 0x000e240000000800 */
[----:B0-----:R-:W-:-:S05]  /*0370*/  @!P1 IMAD.IADD R4, R3, 0x1, R4 ;  /* 0x0000000103049824 */ /* 0x001fca00078e0204 */
[----:B------:R-:W-:Y:S01]  /*0380*/  @!P1 STS [R5], R4 ;  /* 0x0000000405009388 */ /* 0x000fe20000000800 */
[----:B------:R-:W-:Y:S06]  /*0390*/  BAR.SYNC.DEFER_BLOCKING 0x0 ;  /* 0x0000000000007b1d */ /* 0x000fec0000010000 */
[----:B------:R-:W-:Y:S04]  /*03a0*/  @!P0 LDS R3, [R5] ;  /* 0x0000000005038984 */ /* 0x000fe80000000800 */
[----:B------:R-:W0:Y:S02]  /*03b0*/  @!P0 LDS R6, [UR4+0x4] ;  /* 0x00000404ff068984 */ /* 0x000e240008000800 */
[----:B0-----:R-:W-:-:S05]  /*03c0*/  @!P0 IADD3 R6, PT, PT, R3, R6, RZ ;  /* 0x0000000603068210 */ /* 0x001fca0007ffe0ff */
[----:B------:R0:W-:Y:S01]  /*03d0*/  @!P0 STS [R5], R6 ;  /* 0x0000000605008388 */ /* 0x0001e20000000800 */
[----:B------:R-:W-:Y:S06]  /*03e0*/  BAR.SYNC.DEFER_BLOCKING 0x0 ;  /* 0x0000000000007b1d */ /* 0x000fec0000010000 */
[----:B------:R-:W-:Y:S05]  /*03f0*/  @P0 EXIT ;  /* 0x000000000000094d */ /* 0x000fea0003800000 */
[----:B0-----:R-:W0:Y:S01]  /*0400*/  LDS R5, [UR4] ;  /* 0x00000004ff057984 */ /* 0x001e220008000800 */
[----:B------:R-:W1:Y:S02]  /*0410*/  LDC.64 R2, c[0x0][0x388] ;  /* 0x0000e200ff027b82 */ /* 0x000e640000000a00 */
[----:B-1----:R-:W-:-:S05]  /*0420*/  IMAD.WIDE R2, R0, 0x4, R2 ;  /* 0x0000000400027825 */ /* 0x002fca00078e0202 */
[----:B0-----:R-:W-:Y:S01]  /*0430*/  STG.E desc[UR6][R2.64], R5 ;  /* 0x0000000502007986 */ /* 0x001fe2000c101906 */
[----:B------:R-:W-:Y:S05]  /*0440*/  EXIT ;  /* 0x000000000000794d */ /* 0x000fea0003800000 */
.L_x_0:
[----:B------:R-:W-:-:S00]  /*0450*/  BRA `(.L_x_0) ;  /* 0xfffffffc00fc7947 */ /* 0x000fc0000383ffff */
[----:B------:R-:W-:-:S00]  /*0460*/  NOP ;  /* 0x0000000000007918 */ /* 0x000fc00000000000 */
        /* <DEDUP_REMOVED lines=9> */
.L_x_1:


//--------------------- .nv.shared._Z11test_kernelPiS_ --------------------------
	.section	.nv.shared._Z11test_kernelPiS_,"aw",@nobits
	.sectionflags	@""
	.align	4
.nv.shared._Z11test_kernelPiS_:
	.zero		17408


//--------------------- .nv.shared.reserved.0     --------------------------
	.section	.nv.shared.reserved.0,"aw",@nobits
	.weak		__nv_reservedSMEM_offset_0_alias
	.size		__nv_reservedSMEM_offset_0_alias, 0, 64
	.other		__nv_reservedSMEM_offset_0_alias,@"STO_CUDA_RESERVED_SHARED STV_DEFAULT"
__nv_reservedSMEM_offset_0_alias:
	.zero		0
	.zero		64


//--------------------- .nv.constant0._Z11test_kernelPiS_ --------------------------
	.section	.nv.constant0._Z11test_kernelPiS_,"a",@progbits
	.sectionflags	@""
	.align	4
.nv.constant0._Z11test_kernelPiS_:
	.zero		912


//--------------------- SYMBOLS --------------------------

	.type		.nv.reservedSmem.offset0,@object
	.size		.nv.reservedSmem.offset0,0x4
	.type		.nv.reservedSmem.cap,@object
	.size		.nv.reservedSmem.cap,0x4
